//
// Generated by NVIDIA NVVM Compiler
//
// Compiler Build ID: CL-36424714
// Cuda compilation tools, release 13.0, V13.0.88
// Based on NVVM 20.0.0
//

.version 9.0
.target sm_100
.address_size 64

	// .globl	_Z11computeSinePfS_i
.global .align 4 .b8 __cudart_i2opi_f[24] = {65, 144, 67, 60, 153, 149, 98, 219, 192, 221, 52, 245, 209, 87, 39, 252, 41, 21, 68, 78, 110, 131, 249, 162};

.visible .entry _Z11computeSinePfS_i(
	.param .u64 .ptr .align 1 _Z11computeSinePfS_i_param_0,
	.param .u64 .ptr .align 1 _Z11computeSinePfS_i_param_1,
	.param .u32 _Z11computeSinePfS_i_param_2
)
{
	.local .align 4 .b8 	__local_depot0[28];
	.reg .b64 	%SP;
	.reg .b64 	%SPL;
	.reg .pred 	%p<10>;
	.reg .b32 	%r<45>;
	.reg .b32 	%f<28>;
	.reg .b64 	%rd<29>;
	.reg .b64 	%fd<3>;

	mov.u64 	%SPL, __local_depot0;
	ld.param.u64 	%rd9, [_Z11computeSinePfS_i_param_0];
	ld.param.u64 	%rd10, [_Z11computeSinePfS_i_param_1];
	ld.param.u32 	%r16, [_Z11computeSinePfS_i_param_2];
	add.u64 	%rd1, %SPL, 0;
	mov.u32 	%r17, %tid.x;
	mov.u32 	%r18, %ctaid.x;
	mov.u32 	%r19, %ntid.x;
	mad.lo.s32 	%r1, %r18, %r19, %r17;
	setp.ge.s32 	%p1, %r1, %r16;
	@%p1 bra 	$L__BB0_10;
	cvta.to.global.u64 	%rd12, %rd9;
	mul.wide.s32 	%rd13, %r1, 4;
	add.s64 	%rd14, %rd12, %rd13;
	ld.global.f32 	%f1, [%rd14];
	mul.f32 	%f7, %f1, 0f3F22F983;
	cvt.rni.s32.f32 	%r44, %f7;
	cvt.rn.f32.s32 	%f8, %r44;
	fma.rn.f32 	%f9, %f8, 0fBFC90FDA, %f1;
	fma.rn.f32 	%f10, %f8, 0fB3A22168, %f9;
	fma.rn.f32 	%f27, %f8, 0fA7C234C5, %f10;
	abs.f32 	%f3, %f1;
	setp.ltu.f32 	%p2, %f3, 0f47CE4780;
	@%p2 bra 	$L__BB0_9;
	setp.neu.f32 	%p3, %f3, 0f7F800000;
	@%p3 bra 	$L__BB0_4;
	mov.f32 	%f13, 0f00000000;
	mul.rn.f32 	%f27, %f1, %f13;
	mov.b32 	%r44, 0;
	bra.uni 	$L__BB0_9;
$L__BB0_4:
	mov.b32 	%r3, %f1;
	shl.b32 	%r21, %r3, 8;
	or.b32  	%r4, %r21, -2147483648;
	mov.b64 	%rd28, 0;
	mov.b32 	%r41, 0;
	mov.u64 	%rd26, __cudart_i2opi_f;
	mov.u64 	%rd27, %rd1;
$L__BB0_5:
	.pragma "nounroll";
	ld.global.nc.u32 	%r22, [%rd26];
	mad.wide.u32 	%rd17, %r22, %r4, %rd28;
	shr.u64 	%rd28, %rd17, 32;
	st.local.u32 	[%rd27], %rd17;
	add.s32 	%r41, %r41, 1;
	add.s64 	%rd27, %rd27, 4;
	add.s64 	%rd26, %rd26, 4;
	setp.ne.s32 	%p4, %r41, 6;
	@%p4 bra 	$L__BB0_5;
	shr.u32 	%r23, %r3, 23;
	st.local.u32 	[%rd1+24], %rd28;
	and.b32  	%r7, %r23, 31;
	and.b32  	%r24, %r23, 224;
	add.s32 	%r25, %r24, -128;
	shr.u32 	%r26, %r25, 5;
	mul.wide.u32 	%rd18, %r26, 4;
	sub.s64 	%rd8, %rd1, %rd18;
	ld.local.u32 	%r42, [%rd8+24];
	ld.local.u32 	%r43, [%rd8+20];
	setp.eq.s32 	%p5, %r7, 0;
	@%p5 bra 	$L__BB0_8;
	shf.l.wrap.b32 	%r42, %r43, %r42, %r7;
	ld.local.u32 	%r27, [%rd8+16];
	shf.l.wrap.b32 	%r43, %r27, %r43, %r7;
$L__BB0_8:
	shr.u32 	%r28, %r42, 30;
	shf.l.wrap.b32 	%r29, %r43, %r42, 2;
	shl.b32 	%r30, %r43, 2;
	shr.u32 	%r31, %r29, 31;
	add.s32 	%r32, %r31, %r28;
	neg.s32 	%r33, %r32;
	setp.lt.s32 	%p6, %r3, 0;
	selp.b32 	%r44, %r33, %r32, %p6;
	xor.b32  	%r34, %r29, %r3;
	shr.s32 	%r35, %r29, 31;
	xor.b32  	%r36, %r35, %r29;
	xor.b32  	%r37, %r35, %r30;
	cvt.u64.u32 	%rd19, %r36;
	shl.b64 	%rd20, %rd19, 32;
	cvt.u64.u32 	%rd21, %r37;
	or.b64  	%rd22, %rd20, %rd21;
	cvt.rn.f64.s64 	%fd1, %rd22;
	mul.f64 	%fd2, %fd1, 0d3BF921FB54442D19;
	cvt.rn.f32.f64 	%f11, %fd2;
	neg.f32 	%f12, %f11;
	setp.lt.s32 	%p7, %r34, 0;
	selp.f32 	%f27, %f12, %f11, %p7;
$L__BB0_9:
	mul.rn.f32 	%f14, %f27, %f27;
	and.b32  	%r39, %r44, 1;
	setp.eq.b32 	%p8, %r39, 1;
	selp.f32 	%f15, 0f3F800000, %f27, %p8;
	fma.rn.f32 	%f16, %f14, %f15, 0f00000000;
	fma.rn.f32 	%f17, %f14, 0f37CBAC00, 0fBAB607ED;
	selp.f32 	%f18, %f17, 0fB94D4153, %p8;
	selp.f32 	%f19, 0f3D2AAABB, 0f3C0885E4, %p8;
	fma.rn.f32 	%f20, %f18, %f14, %f19;
	selp.f32 	%f21, 0fBEFFFFFF, 0fBE2AAAA8, %p8;
	fma.rn.f32 	%f22, %f20, %f14, %f21;
	fma.rn.f32 	%f23, %f22, %f16, %f15;
	and.b32  	%r40, %r44, 2;
	setp.eq.s32 	%p9, %r40, 0;
	mov.f32 	%f24, 0f00000000;
	sub.f32 	%f25, %f24, %f23;
	selp.f32 	%f26, %f23, %f25, %p9;
	cvta.to.global.u64 	%rd23, %rd10;
	add.s64 	%rd25, %rd23, %rd13;
	st.global.f32 	[%rd25], %f26;
$L__BB0_10:
	ret;

}


// ===== COMPILED SASS (sm_100) =====

	.target	sm_100

	.elftype	@"ET_EXEC"


//--------------------- .note.nv.tkinfo           --------------------------
	.section	.note.nv.tkinfo,"",@"SHT_NOTE"
	.sectionflags	@"SHF_NOTE_NV_TKINFO"
	.tkinfo
        /*0018*/ 	.word	0x00000002
        /*0030*/ 	.string	""
        /*0030*/ 	.string	"ptxas"
        /*0030*/ 	.string	"Cuda compilation tools, release 13.0, V13.0.88"
        /*0030*/ 	.string	"Build cuda_13.0.r13.0/compiler.36424714_0"
        /*0030*/ 	.string	"-arch sm_100 -m 64 "



//--------------------- .note.nv.cuinfo           --------------------------
	.section	.note.nv.cuinfo,"",@"SHT_NOTE"
	.sectionflags	@"SHF_NOTE_NV_CUINFO"
        /*0018*/ 	.short	0x0002
        /*001a*/ 	.short	0x0064
        /*001c*/ 	.short	0x0082
	.zero		2


//--------------------- .nv.info                  --------------------------
	.section	.nv.info,"",@"SHT_CUDA_INFO"
	.align	4


	//----- nvinfo : EIATTR_REGCOUNT
	.align		4
        /*0000*/ 	.byte	0x04, 0x2f
        /*0002*/ 	.short	(.L_2 - .L_1)
	.align		4
.L_1:
        /*0004*/ 	.word	index@(_Z11computeSinePfS_i)
        /*0008*/ 	.word	0x00000012


	//----- nvinfo : EIATTR_FRAME_SIZE
	.align		4
.L_2:
        /*000c*/ 	.byte	0x04, 0x11
        /*000e*/ 	.short	(.L_4 - .L_3)
	.align		4
.L_3:
        /*0010*/ 	.word	index@(_Z11computeSinePfS_i)
        /*0014*/ 	.word	0x00000000


	//----- nvinfo : EIATTR_MIN_STACK_SIZE
	.align		4
.L_4:
        /*0018*/ 	.byte	0x04, 0x12
        /*001a*/ 	.short	(.L_6 - .L_5)
	.align		4
.L_5:
        /*001c*/ 	.word	index@(_Z11computeSinePfS_i)
        /*0020*/ 	.word	0x00000000
.L_6:


//--------------------- .nv.compat                --------------------------
	.section	.nv.compat,"",@"SHT_CUDA_COMPAT_INFO"
	.align	4
        /*0000*/ 	.byte	0x02, 0x09, 0x00, 0x00, 0x02, 0x02, 0x01, 0x00, 0x02, 0x05, 0x05, 0x00, 0x03, 0x07, 0x01, 0x01
        /*0010*/ 	.byte	0x02, 0x03, 0x00, 0x00, 0x02, 0x06, 0x01, 0x00, 0x04, 0x0b, 0x08, 0x00, 0x01, 0x00, 0x00, 0x00
        /*0020*/ 	.byte	0x00, 0x00, 0x00, 0x00


//--------------------- .nv.info._Z11computeSinePfS_i --------------------------
	.section	.nv.info._Z11computeSinePfS_i,"",@"SHT_CUDA_INFO"
	.sectionflags	@""
	.align	4


	//----- nvinfo : EIATTR_CUDA_API_VERSION
	.align		4
        /*0000*/ 	.byte	0x04, 0x37
        /*0002*/ 	.short	(.L_8 - .L_7)
.L_7:
        /*0004*/ 	.word	0x00000082


	//----- nvinfo : EIATTR_KPARAM_INFO
	.align		4
.L_8:
        /*0008*/ 	.byte	0x04, 0x17
        /*000a*/ 	.short	(.L_10 - .L_9)
.L_9:
        /*000c*/ 	.word	0x00000000
        /*0010*/ 	.short	0x0002
        /*0012*/ 	.short	0x0010
        /*0014*/ 	.byte	0x00, 0xf0, 0x11, 0x00


	//----- nvinfo : EIATTR_KPARAM_INFO
	.align		4
.L_10:
        /*0018*/ 	.byte	0x04, 0x17
        /*001a*/ 	.short	(.L_12 - .L_11)
.L_11:
        /*001c*/ 	.word	0x00000000
        /*0020*/ 	.short	0x0001
        /*0022*/ 	.short	0x0008
        /*0024*/ 	.byte	0x00, 0xf5, 0x21, 0x00


	//----- nvinfo : EIATTR_KPARAM_INFO
	.align		4
.L_12:
        /*0028*/ 	.byte	0x04, 0x17
        /*002a*/ 	.short	(.L_14 - .L_13)
.L_13:
        /*002c*/ 	.word	0x00000000
        /*0030*/ 	.short	0x0000
        /*0032*/ 	.short	0x0000
        /*0034*/ 	.byte	0x00, 0xf5, 0x21, 0x00


	//----- nvinfo : EIATTR_SPARSE_MMA_MASK
	.align		4
.L_14:
        /*0038*/ 	.byte	0x03, 0x50
        /*003a*/ 	.short	0x0000


	//----- nvinfo : EIATTR_MAXREG_COUNT
	.align		4
        /*003c*/ 	.byte	0x03, 0x1b
        /*003e*/ 	.short	0x00ff


	//----- nvinfo : EIATTR_MERCURY_ISA_VERSION
	.align		4
        /*0040*/ 	.byte	0x03, 0x5f
        /*0042*/ 	.short	0x0101


	//----- nvinfo : EIATTR_VRC_CTA_INIT_COUNT
	.align		4
        /*0044*/ 	.byte	0x02, 0x4a
	.zero		1
	.zero		1


	//----- nvinfo : EIATTR_EXIT_INSTR_OFFSETS
	.align		4
        /*0048*/ 	.byte	0x04, 0x1c
        /*004a*/ 	.short	(.L_16 - .L_15)


	//   ....[0]....
.L_15:
        /*004c*/ 	.word	0x00000070


	//   ....[1]....
        /*0050*/ 	.word	0x000008a0


	//----- nvinfo : EIATTR_CRS_STACK_SIZE
	.align		4
.L_16:
        /*0054*/ 	.byte	0x04, 0x1e
        /*0056*/ 	.short	(.L_18 - .L_17)
.L_17:
        /*0058*/ 	.word	0x00000000


	//----- nvinfo : EIATTR_CBANK_PARAM_SIZE
	.align		4
.L_18:
        /*005c*/ 	.byte	0x03, 0x19
        /*005e*/ 	.short	0x0014


	//----- nvinfo : EIATTR_PARAM_CBANK
	.align		4
        /*0060*/ 	.byte	0x04, 0x0a
        /*0062*/ 	.short	(.L_20 - .L_19)
	.align		4
.L_19:
        /*0064*/ 	.word	index@(.nv.constant0._Z11computeSinePfS_i)
        /*0068*/ 	.short	0x0380
        /*006a*/ 	.short	0x0014


	//----- nvinfo : EIATTR_SW_WAR
	.align		4
.L_20:
        /*006c*/ 	.byte	0x04, 0x36
        /*006e*/ 	.short	(.L_22 - .L_21)
.L_21:
        /*0070*/ 	.word	0x00000008
.L_22:


//--------------------- .nv.callgraph             --------------------------
	.section	.nv.callgraph,"",@"SHT_CUDA_CALLGRAPH"
	.align	4
	.sectionentsize	8
	.align		4
        /*0000*/ 	.word	0x00000000
	.align		4
        /*0004*/ 	.word	0xffffffff
	.align		4
        /*0008*/ 	.word	0x00000000
	.align		4
        /*000c*/ 	.word	0xfffffffe
	.align		4
        /*0010*/ 	.word	0x00000000
	.align		4
        /*0014*/ 	.word	0xfffffffd
	.align		4
        /*0018*/ 	.word	0x00000000
	.align		4
        /*001c*/ 	.word	0xfffffffc


//--------------------- .nv.constant4             --------------------------
	.section	.nv.constant4,"a",@progbits
	.align	8
	.align		8
.nv.constant4:
        /*0000*/ 	.dword	__cudart_i2opi_f


//--------------------- .text._Z11computeSinePfS_i --------------------------
	.section	.text._Z11computeSinePfS_i,"ax",@progbits
	.align	128
        .global         _Z11computeSinePfS_i
        .type           _Z11computeSinePfS_i,@function
        .size           _Z11computeSinePfS_i,(.L_x_6 - _Z11computeSinePfS_i)
        .other          _Z11computeSinePfS_i,@"STO_CUDA_ENTRY STV_DEFAULT"
_Z11computeSinePfS_i:
.text._Z11computeSinePfS_i:
[----:B------:R-:W-:Y:S01]  /*0000*/  LDC R1, c[0x0][0x37c] ;  /* 0x0000df00ff017b82 */ /* 0x000fe20000000800 */
[----:B------:R-:W0:Y:S07]  /*0010*/  S2R R2, SR_TID.X ;  /* 0x0000000000027919 */ /* 0x000e2e0000002100 */
[----:B------:R-:W0:Y:S01]  /*0020*/  S2UR UR4, SR_CTAID.X ;  /* 0x00000000000479c3 */ /* 0x000e220000002500 */
[----:B------:R-:W1:Y:S07]  /*0030*/  LDCU UR5, c[0x0][0x390] ;  /* 0x00007200ff0577ac */ /* 0x000e6e0008000800 */
[----:B------:R-:W0:Y:S02]  /*0040*/  LDC R3, c[0x0][0x360] ;  /* 0x0000d800ff037b82 */ /* 0x000e240000000800 */
[----:B0-----:R-:W-:-:S05]  /*0050*/  IMAD R2, R3, UR4, R2 ;  /* 0x0000000403027c24 */ /* 0x001fca000f8e0202 */
[----:B-1----:R-:W-:-:S13]  /*0060*/  ISETP.GE.AND P0, PT, R2, UR5, PT ;  /* 0x0000000502007c0c */ /* 0x002fda000bf06270 */
[----:B------:R-:W-:Y:S05]  /*0070*/  @P0 EXIT ;  /* 0x000000000000094d */ /* 0x000fea0003800000 */
[----:B------:R-:W0:Y:S01]  /*0080*/  LDC.64 R4, c[0x0][0x380] ;  /* 0x0000e000ff047b82 */ /* 0x000e220000000a00 */
[----:B------:R-:W1:Y:S01]  /*0090*/  LDCU.64 UR6, c[0x0][0x358] ;  /* 0x00006b00ff0677ac */ /* 0x000e620008000a00 */
[----:B0-----:R-:W-:-:S05]  /*00a0*/  IMAD.WIDE R4, R2, 0x4, R4 ;  /* 0x0000000402047825 */ /* 0x001fca00078e0204 */
[----:B-1----:R-:W2:Y:S01]  /*00b0*/  LDG.E R0, desc[UR6][R4.64] ;  /* 0x0000000604007981 */ /* 0x002ea2000c1e1900 */
[----:B------:R-:W-:Y:S01]  /*00c0*/  BSSY.RECONVERGENT B0, `(.L_x_0) ;  /* 0x0000069000007945 */ /* 0x000fe20003800200 */
[C---:B--2---:R-:W-:Y:S01]  /*00d0*/  FMUL R3, R0.reuse, 0.63661974668502807617 ;  /* 0x3f22f98300037820 */ /* 0x044fe20000400000 */
[----:B------:R-:W-:-:S05]  /*00e0*/  FSETP.GE.AND P0, PT, |R0|, 105615, PT ;  /* 0x47ce47800000780b */ /* 0x000fca0003f06200 */
[----:B------:R-:W0:Y:S02]  /*00f0*/  F2I.NTZ R3, R3 ;  /* 0x0000000300037305 */ /* 0x000e240000203100 */
[----:B0-----:R-:W-:-:S05]  /*0100*/  I2FP.F32.S32 R7, R3 ;  /* 0x0000000300077245 */ /* 0x001fca0000201400 */
[----:B------:R-:W-:-:S04]  /*0110*/  FFMA R6, R7, -1.5707962512969970703, R0 ;  /* 0xbfc90fda07067823 */ /* 0x000fc80000000000 */
[----:B------:R-:W-:-:S04]  /*0120*/  FFMA R6, R7, -7.5497894158615963534e-08, R6 ;  /* 0xb3a2216807067823 */ /* 0x000fc80000000006 */
[----:B------:R-:W-:Y:S01]  /*0130*/  FFMA R6, R7, -5.3903029534742383927e-15, R6 ;  /* 0xa7c234c507067823 */ /* 0x000fe20000000006 */
[----:B------:R-:W-:Y:S06]  /*0140*/  @!P0 BRA `(.L_x_1) ;  /* 0x0000000400808947 */ /* 0x000fec0003800000 */
[----:B------:R-:W-:-:S13]  /*0150*/  FSETP.NEU.AND P0, PT, |R0|, +INF , PT ;  /* 0x7f8000000000780b */ /* 0x000fda0003f0d200 */
[----:B------:R-:W-:Y:S01]  /*0160*/  @!P0 FMUL R6, RZ, R0 ;  /* 0x00000000ff068220 */ /* 0x000fe20000400000 */
[----:B------:R-:W-:Y:S01]  /*0170*/  @!P0 IMAD.MOV.U32 R3, RZ, RZ, RZ ;  /* 0x000000ffff038224 */ /* 0x000fe200078e00ff */
[----:B------:R-:W-:Y:S06]  /*0180*/  @!P0 BRA `(.L_x_1) ;  /* 0x0000000400708947 */ /* 0x000fec0003800000 */
[----:B------:R-:W-:Y:S01]  /*0190*/  IMAD.SHL.U32 R3, R0, 0x100, RZ ;  /* 0x0000010000037824 */ /* 0x000fe200078e00ff */
[----:B------:R-:W0:Y:S01]  /*01a0*/  LDCU.64 UR8, c[0x4][URZ] ;  /* 0x01000000ff0877ac */ /* 0x000e220008000a00 */
[----:B------:R-:W-:Y:S02]  /*01b0*/  IMAD.MOV.U32 R11, RZ, RZ, RZ ;  /* 0x000000ffff0b7224 */ /* 0x000fe400078e00ff */
[----:B------:R-:W-:Y:S01]  /*01c0*/  IMAD.MOV.U32 R8, RZ, RZ, RZ ;  /* 0x000000ffff087224 */ /* 0x000fe200078e00ff */
[----:B------:R-:W-:Y:S01]  /*01d0*/  LOP3.LUT R3, R3, 0x80000000, RZ, 0xfc, !PT ;  /* 0x8000000003037812 */ /* 0x000fe200078efcff */
[----:B------:R-:W-:Y:S01]  /*01e0*/  UMOV UR5, URZ ;  /* 0x000000ff00057c82 */ /* 0x000fe20008000000 */
[----:B------:R-:W-:-:S05]  /*01f0*/  UMOV UR4, URZ ;  /* 0x000000ff00047c82 */ /* 0x000fca0008000000 */
.L_x_2:
[----:B0-----:R-:W-:Y:S01]  /*0200*/  IMAD.U32 R6, RZ, RZ, UR8 ;  /* 0x00000008ff067e24 */ /* 0x001fe2000f8e00ff */
[----:B------:R-:W-:-:S05]  /*0210*/  MOV R7, UR9 ;  /* 0x0000000900077c02 */ /* 0x000fca0008000f00 */
[----:B------:R-:W2:Y:S01]  /*0220*/  LDG.E.CONSTANT R4, desc[UR6][R6.64] ;  /* 0x0000000606047981 */ /* 0x000ea2000c1e9900 */
[----:B------:R-:W-:Y:S01]  /*0230*/  UIADD3 UR4, UPT, UPT, UR4, 0x1, URZ ;  /* 0x0000000104047890 */ /* 0x000fe2000fffe0ff */
[C---:B------:R-:W-:Y:S01]  /*0240*/  ISETP.EQ.AND P0, PT, R8.reuse, RZ, PT ;  /* 0x000000ff0800720c */ /* 0x040fe20003f02270 */
[----:B------:R-:W-:Y:S01]  /*0250*/  UIADD3 UR8, UP1, UPT, UR8, 0x4, URZ ;  /* 0x0000000408087890 */ /* 0x000fe2000ff3e0ff */
[C---:B------:R-:W-:Y:S01]  /*0260*/  ISETP.EQ.AND P1, PT, R8.reuse, 0x4, PT ;  /* 0x000000040800780c */ /* 0x040fe20003f22270 */
[----:B------:R-:W-:Y:S01]  /*0270*/  UISETP.NE.AND UP0, UPT, UR4, 0x6, UPT ;  /* 0x000000060400788c */ /* 0x000fe2000bf05270 */
[C---:B------:R-:W-:Y:S01]  /*0280*/  ISETP.EQ.AND P2, PT, R8.reuse, 0x8, PT ;  /* 0x000000080800780c */ /* 0x040fe20003f42270 */
[----:B------:R-:W-:Y:S01]  /*0290*/  UIADD3.X UR9, UPT, UPT, URZ, UR9, URZ, UP1, !UPT ;  /* 0x00000009ff097290 */ /* 0x000fe20008ffe4ff */
[C---:B------:R-:W-:Y:S02]  /*02a0*/  ISETP.EQ.AND P3, PT, R8.reuse, 0xc, PT ;  /* 0x0000000c0800780c */ /* 0x040fe40003f62270 */
[----:B------:R-:W-:-:S02]  /*02b0*/  ISETP.EQ.AND P4, PT, R8, 0x10, PT ;  /* 0x000000100800780c */ /* 0x000fc40003f82270 */
[C---:B------:R-:W-:Y:S01]  /*02c0*/  ISETP.EQ.AND P5, PT, R8.reuse, 0x14, PT ;  /* 0x000000140800780c */ /* 0x040fe20003fa2270 */
[----:B------:R-:W-:Y:S02]  /*02d0*/  VIADD R8, R8, 0x4 ;  /* 0x0000000408087836 */ /* 0x000fe40000000000 */
[----:B--2---:R-:W-:-:S03]  /*02e0*/  IMAD.WIDE.U32 R4, R4, R3, RZ ;  /* 0x0000000304047225 */ /* 0x004fc600078e00ff */
[----:B------:R-:W-:-:S04]  /*02f0*/  IADD3 R4, P6, PT, R4, R11, RZ ;  /* 0x0000000b04047210 */ /* 0x000fc80007fde0ff */
[----:B------:R-:W-:Y:S01]  /*0300*/  IADD3.X R11, PT, PT, R5, UR5, RZ, P6, !PT ;  /* 0x00000005050b7c10 */ /* 0x000fe2000b7fe4ff */
[--C-:B------:R-:W-:Y:S01]  /*0310*/  @P0 IMAD.MOV.U32 R9, RZ, RZ, R4.reuse ;  /* 0x000000ffff090224 */ /* 0x100fe200078e0004 */
[----:B------:R-:W-:Y:S01]  /*0320*/  @P4 MOV R14, R4 ;  /* 0x00000004000e4202 */ /* 0x000fe20000000f00 */
[--C-:B------:R-:W-:Y:S02]  /*0330*/  @P1 IMAD.MOV.U32 R10, RZ, RZ, R4.reuse ;  /* 0x000000ffff0a1224 */ /* 0x100fe400078e0004 */
[--C-:B------:R-:W-:Y:S02]  /*0340*/  @P2 IMAD.MOV.U32 R12, RZ, RZ, R4.reuse ;  /* 0x000000ffff0c2224 */ /* 0x100fe400078e0004 */
[--C-:B------:R-:W-:Y:S02]  /*0350*/  @P3 IMAD.MOV.U32 R13, RZ, RZ, R4.reuse ;  /* 0x000000ffff0d3224 */ /* 0x100fe400078e0004 */
[----:B------:R-:W-:Y:S01]  /*0360*/  @P5 IMAD.MOV.U32 R15, RZ, RZ, R4 ;  /* 0x000000ffff0f5224 */ /* 0x000fe200078e0004 */
[----:B------:R-:W-:Y:S06]  /*0370*/  BRA.U UP0, `(.L_x_2) ;  /* 0xfffffffd00a07547 */ /* 0x000fec000b83ffff */
[----:B------:R-:W-:Y:S01]  /*0380*/  SHF.R.U32.HI R3, RZ, 0x17, R0 ;  /* 0x00000017ff037819 */ /* 0x000fe20000011600 */
[----:B------:R-:W-:Y:S03]  /*0390*/  BSSY.RECONVERGENT B1, `(.L_x_3) ;  /* 0x0000029000017945 */ /* 0x000fe60003800200 */
[C---:B------:R-:W-:Y:S02]  /*03a0*/  LOP3.LUT R4, R3.reuse, 0xe0, RZ, 0xc0, !PT ;  /* 0x000000e003047812 */ /* 0x040fe400078ec0ff */
[----:B------:R-:W-:-:S03]  /*03b0*/  LOP3.LUT P6, RZ, R3, 0x1f, RZ, 0xc0, !PT ;  /* 0x0000001f03ff7812 */ /* 0x000fc600078cc0ff */
[----:B------:R-:W-:-:S05]  /*03c0*/  VIADD R4, R4, 0xffffff80 ;  /* 0xffffff8004047836 */ /* 0x000fca0000000000 */
[----:B------:R-:W-:-:S05]  /*03d0*/  SHF.R.U32.HI R4, RZ, 0x5, R4 ;  /* 0x00000005ff047819 */ /* 0x000fca0000011604 */
[----:B------:R-:W-:-:S05]  /*03e0*/  IMAD.U32 R6, R4, -0x4, RZ ;  /* 0xfffffffc04067824 */ /* 0x000fca00078e00ff */
[C---:B------:R-:W-:Y:S02]  /*03f0*/  ISETP.EQ.AND P3, PT, R6.reuse, -0x18, PT ;  /* 0xffffffe80600780c */ /* 0x040fe40003f62270 */
[C---:B------:R-:W-:Y:S02]  /*0400*/  ISETP.EQ.AND P4, PT, R6.reuse, -0x14, PT ;  /* 0xffffffec0600780c */ /* 0x040fe40003f82270 */
[C---:B------:R-:W-:Y:S02]  /*0410*/  ISETP.EQ.AND P2, PT, R6.reuse, -0x10, PT ;  /* 0xfffffff00600780c */ /* 0x040fe40003f42270 */
[C---:B------:R-:W-:Y:S02]  /*0420*/  ISETP.EQ.AND P1, PT, R6.reuse, -0xc, PT ;  /* 0xfffffff40600780c */ /* 0x040fe40003f22270 */
[C---:B------:R-:W-:Y:S02]  /*0430*/  ISETP.EQ.AND P0, PT, R6.reuse, -0x8, PT ;  /* 0xfffffff80600780c */ /* 0x040fe40003f02270 */
[----:B------:R-:W-:-:S03]  /*0440*/  ISETP.EQ.AND P5, PT, R6, RZ, PT ;  /* 0x000000ff0600720c */ /* 0x000fc60003fa2270 */
[----:B------:R-:W-:Y:S02]  /*0450*/  @P3 MOV R4, R9 ;  /* 0x0000000900043202 */ /* 0x000fe40000000f00 */
[C---:B------:R-:W-:Y:S01]  /*0460*/  ISETP.EQ.AND P3, PT, R6.reuse, -0x4, PT ;  /* 0xfffffffc0600780c */ /* 0x040fe20003f62270 */
[----:B------:R-:W-:Y:S02]  /*0470*/  @P4 IMAD.MOV.U32 R5, RZ, RZ, R9 ;  /* 0x000000ffff054224 */ /* 0x000fe400078e0009 */
[----:B------:R-:W-:Y:S01]  /*0480*/  @P4 IMAD.MOV.U32 R4, RZ, RZ, R10 ;  /* 0x000000ffff044224 */ /* 0x000fe200078e000a */
[----:B------:R-:W-:Y:S01]  /*0490*/  ISETP.EQ.AND P4, PT, R6, 0x4, PT ;  /* 0x000000040600780c */ /* 0x000fe20003f82270 */
[----:B------:R-:W-:Y:S02]  /*04a0*/  @P2 IMAD.MOV.U32 R4, RZ, RZ, R12 ;  /* 0x000000ffff042224 */ /* 0x000fe400078e000c */
[----:B------:R-:W-:Y:S02]  /*04b0*/  @P1 IMAD.MOV.U32 R4, RZ, RZ, R13 ;  /* 0x000000ffff041224 */ /* 0x000fe400078e000d */
[----:B------:R-:W-:-:S02]  /*04c0*/  @P0 IMAD.MOV.U32 R4, RZ, RZ, R14 ;  /* 0x000000ffff040224 */ /* 0x000fc400078e000e */
[----:B------:R-:W-:Y:S01]  /*04d0*/  @P2 IMAD.MOV.U32 R5, RZ, RZ, R10 ;  /* 0x000000ffff052224 */ /* 0x000fe200078e000a */
[----:B------:R-:W-:Y:S01]  /*04e0*/  @P1 MOV R5, R12 ;  /* 0x0000000c00051202 */ /* 0x000fe20000000f00 */
[----:B------:R-:W-:Y:S01]  /*04f0*/  @P0 IMAD.MOV.U32 R5, RZ, RZ, R13 ;  /* 0x000000ffff050224 */ /* 0x000fe200078e000d */
[----:B------:R-:W-:Y:S01]  /*0500*/  @P3 MOV R4, R15 ;  /* 0x0000000f00043202 */ /* 0x000fe20000000f00 */
[----:B------:R-:W-:Y:S02]  /*0510*/  @P5 IMAD.MOV.U32 R4, RZ, RZ, R11 ;  /* 0x000000ffff045224 */ /* 0x000fe400078e000b */
[----:B------:R-:W-:Y:S02]  /*0520*/  @P3 IMAD.MOV.U32 R5, RZ, RZ, R14 ;  /* 0x000000ffff053224 */ /* 0x000fe400078e000e */
[----:B------:R-:W-:Y:S02]  /*0530*/  @P5 IMAD.MOV.U32 R5, RZ, RZ, R15 ;  /* 0x000000ffff055224 */ /* 0x000fe400078e000f */
[----:B------:R-:W-:-:S02]  /*0540*/  @P4 IMAD.MOV.U32 R5, RZ, RZ, R11 ;  /* 0x000000ffff054224 */ /* 0x000fc400078e000b */
[----:B------:R-:W-:Y:S01]  /*0550*/  IMAD.MOV.U32 R8, RZ, RZ, R4 ;  /* 0x000000ffff087224 */ /* 0x000fe200078e0004 */
[----:B------:R-:W-:Y:S06]  /*0560*/  @!P6 BRA `(.L_x_4) ;  /* 0x00000000002ce947 */ /* 0x000fec0003800000 */
[----:B------:R-:W-:Y:S01]  /*0570*/  @P2 MOV R4, R9 ;  /* 0x0000000900042202 */ /* 0x000fe20000000f00 */
[----:B------:R-:W-:Y:S01]  /*0580*/  @P1 IMAD.MOV.U32 R4, RZ, RZ, R10 ;  /* 0x000000ffff041224 */ /* 0x000fe200078e000a */
[----:B------:R-:W-:Y:S01]  /*0590*/  LOP3.LUT R3, R3, 0x1f, RZ, 0xc0, !PT ;  /* 0x0000001f03037812 */ /* 0x000fe200078ec0ff */
[----:B------:R-:W-:Y:S01]  /*05a0*/  @P0 IMAD.MOV.U32 R4, RZ, RZ, R12 ;  /* 0x000000ffff040224 */ /* 0x000fe200078e000c */
[----:B------:R-:W-:Y:S01]  /*05b0*/  ISETP.EQ.AND P0, PT, R6, 0x8, PT ;  /* 0x000000080600780c */ /* 0x000fe20003f02270 */
[----:B------:R-:W-:Y:S01]  /*05c0*/  @P3 IMAD.MOV.U32 R4, RZ, RZ, R13 ;  /* 0x000000ffff043224 */ /* 0x000fe200078e000d */
[----:B------:R-:W-:Y:S01]  /*05d0*/  SHF.L.W.U32.HI R8, R5, R3, R8 ;  /* 0x0000000305087219 */ /* 0x000fe20000010e08 */
[----:B------:R-:W-:Y:S01]  /*05e0*/  @P5 IMAD.MOV.U32 R4, RZ, RZ, R14 ;  /* 0x000000ffff045224 */ /* 0x000fe200078e000e */
[----:B------:R-:W-:-:S09]  /*05f0*/  @P4 MOV R4, R15 ;  /* 0x0000000f00044202 */ /* 0x000fd20000000f00 */
[----:B------:R-:W-:-:S05]  /*0600*/  @P0 IMAD.MOV.U32 R4, RZ, RZ, R11 ;  /* 0x000000ffff040224 */ /* 0x000fca00078e000b */
[----:B------:R-:W-:-:S07]  /*0610*/  SHF.L.W.U32.HI R5, R4, R3, R5 ;  /* 0x0000000304057219 */ /* 0x000fce0000010e05 */
.L_x_4:
[----:B------:R-:W-:Y:S05]  /*0620*/  BSYNC.RECONVERGENT B1 ;  /* 0x0000000000017941 */ /* 0x000fea0003800200 */
.L_x_3:
[C---:B------:R-:W-:Y:S01]  /*0630*/  SHF.L.W.U32.HI R9, R5.reuse, 0x2, R8 ;  /* 0x0000000205097819 */ /* 0x040fe20000010e08 */
[----:B------:R-:W-:Y:S01]  /*0640*/  IMAD.SHL.U32 R5, R5, 0x4, RZ ;  /* 0x0000000405057824 */ /* 0x000fe200078e00ff */
[----:B------:R-:W-:Y:S01]  /*0650*/  UMOV UR4, 0x54442d19 ;  /* 0x54442d1900047882 */ /* 0x000fe20000000000 */
[----:B------:R-:W-:Y:S01]  /*0660*/  UMOV UR5, 0x3bf921fb ;  /* 0x3bf921fb00057882 */ /* 0x000fe20000000000 */
[----:B------:R-:W-:Y:S02]  /*0670*/  SHF.R.S32.HI R4, RZ, 0x1f, R9 ;  /* 0x0000001fff047819 */ /* 0x000fe40000011409 */
[----:B------:R-:W-:Y:S02]  /*0680*/  ISETP.GE.AND P0, PT, R0, RZ, PT ;  /* 0x000000ff0000720c */ /* 0x000fe40003f06270 */
[C---:B------:R-:W-:Y:S02]  /*0690*/  LOP3.LUT R6, R4.reuse, R5, RZ, 0x3c, !PT ;  /* 0x0000000504067212 */ /* 0x040fe400078e3cff */
[----:B------:R-:W-:-:S02]  /*06a0*/  LOP3.LUT R7, R4, R9, RZ, 0x3c, !PT ;  /* 0x0000000904077212 */ /* 0x000fc400078e3cff */
[----:B------:R-:W-:Y:S02]  /*06b0*/  SHF.R.U32.HI R3, RZ, 0x1e, R8 ;  /* 0x0000001eff037819 */ /* 0x000fe40000011608 */
[----:B------:R-:W0:Y:S01]  /*06c0*/  I2F.F64.S64 R4, R6 ;  /* 0x0000000600047312 */ /* 0x000e220000301c00 */
[C---:B------:R-:W-:Y:S02]  /*06d0*/  LOP3.LUT R0, R9.reuse, R0, RZ, 0x3c, !PT ;  /* 0x0000000009007212 */ /* 0x040fe400078e3cff */
[----:B------:R-:W-:Y:S02]  /*06e0*/  LEA.HI R3, R9, R3, RZ, 0x1 ;  /* 0x0000000309037211 */ /* 0x000fe400078f08ff */
[----:B------:R-:W-:-:S03]  /*06f0*/  ISETP.GE.AND P1, PT, R0, RZ, PT ;  /* 0x000000ff0000720c */ /* 0x000fc60003f26270 */
[----:B------:R-:W-:-:S04]  /*0700*/  IMAD.MOV R0, RZ, RZ, -R3 ;  /* 0x000000ffff007224 */ /* 0x000fc800078e0a03 */
[----:B------:R-:W-:Y:S01]  /*0710*/  @!P0 IMAD.MOV.U32 R3, RZ, RZ, R0 ;  /* 0x000000ffff038224 */ /* 0x000fe200078e0000 */
[----:B0-----:R-:W-:-:S10]  /*0720*/  DMUL R4, R4, UR4 ;  /* 0x0000000404047c28 */ /* 0x001fd40008000000 */
[----:B------:R-:W0:Y:S02]  /*0730*/  F2F.F32.F64 R4, R4 ;  /* 0x0000000400047310 */ /* 0x000e240000301000 */
[----:B0-----:R-:W-:-:S07]  /*0740*/  FSEL R6, -R4, R4, !P1 ;  /* 0x0000000404067208 */ /* 0x001fce0004800100 */
.L_x_1:
[----:B------:R-:W-:Y:S05]  /*0750*/  BSYNC.RECONVERGENT B0 ;  /* 0x0000000000007941 */ /* 0x000fea0003800200 */
.L_x_0:
[----:B------:R-:W-:Y:S01]  /*0760*/  MOV R0, 0x37cbac00 ;  /* 0x37cbac0000007802 */ /* 0x000fe20000000f00 */
[----:B------:R-:W-:Y:S01]  /*0770*/  FMUL R7, R6, R6 ;  /* 0x0000000606077220 */ /* 0x000fe20000400000 */
[----:B------:R-:W-:Y:S01]  /*0780*/  LOP3.LUT R8, R3, 0x1, RZ, 0xc0, !PT ;  /* 0x0000000103087812 */ /* 0x000fe200078ec0ff */
[----:B------:R-:W0:Y:S01]  /*0790*/  LDC.64 R4, c[0x0][0x388] ;  /* 0x0000e200ff047b82 */ /* 0x000e220000000a00 */
[----:B------:R-:W-:Y:S02]  /*07a0*/  IMAD.MOV.U32 R9, RZ, RZ, 0x3effffff ;  /* 0x3effffffff097424 */ /* 0x000fe400078e00ff */
[----:B------:R-:W-:Y:S01]  /*07b0*/  FFMA R0, R7, R0, -0.0013887860113754868507 ;  /* 0xbab607ed07007423 */ /* 0x000fe20000000000 */
[----:B------:R-:W-:Y:S01]  /*07c0*/  ISETP.NE.U32.AND P0, PT, R8, 0x1, PT ;  /* 0x000000010800780c */ /* 0x000fe20003f05070 */
[----:B------:R-:W-:Y:S01]  /*07d0*/  IMAD.MOV.U32 R8, RZ, RZ, 0x3d2aaabb ;  /* 0x3d2aaabbff087424 */ /* 0x000fe200078e00ff */
[----:B------:R-:W-:Y:S02]  /*07e0*/  LOP3.LUT P1, RZ, R3, 0x2, RZ, 0xc0, !PT ;  /* 0x0000000203ff7812 */ /* 0x000fe4000782c0ff */
[----:B------:R-:W-:-:S02]  /*07f0*/  FSEL R0, R0, -0.00019574658654164522886, !P0 ;  /* 0xb94d415300007808 */ /* 0x000fc40004000000 */
[----:B------:R-:W-:Y:S02]  /*0800*/  FSEL R8, R8, 0.0083327032625675201416, !P0 ;  /* 0x3c0885e408087808 */ /* 0x000fe40004000000 */
[----:B------:R-:W-:-:S03]  /*0810*/  FSEL R3, -R9, -0.16666662693023681641, !P0 ;  /* 0xbe2aaaa809037808 */ /* 0x000fc60004000100 */
[----:B------:R-:W-:Y:S01]  /*0820*/  FFMA R8, R7, R0, R8 ;  /* 0x0000000007087223 */ /* 0x000fe20000000008 */
[----:B------:R-:W-:-:S03]  /*0830*/  FSEL R0, R6, 1, P0 ;  /* 0x3f80000006007808 */ /* 0x000fc60000000000 */
[C---:B------:R-:W-:Y:S02]  /*0840*/  FFMA R3, R7.reuse, R8, R3 ;  /* 0x0000000807037223 */ /* 0x040fe40000000003 */
[----:B------:R-:W-:-:S04]  /*0850*/  FFMA R7, R7, R0, RZ ;  /* 0x0000000007077223 */ /* 0x000fc800000000ff */
[----:B------:R-:W-:Y:S01]  /*0860*/  FFMA R3, R7, R3, R0 ;  /* 0x0000000307037223 */ /* 0x000fe20000000000 */
[----:B0-----:R-:W-:-:S04]  /*0870*/  IMAD.WIDE R4, R2, 0x4, R4 ;  /* 0x0000000402047825 */ /* 0x001fc800078e0204 */
[----:B------:R-:W-:-:S05]  /*0880*/  @P1 FADD R3, RZ, -R3 ;  /* 0x80000003ff031221 */ /* 0x000fca0000000000 */
[----:B------:R-:W-:Y:S01]  /*0890*/  STG.E desc[UR6][R4.64], R3 ;  /* 0x0000000304007986 */ /* 0x000fe2000c101906 */
[----:B------:R-:W-:Y:S05]  /*08a0*/  EXIT ;  /* 0x000000000000794d */ /* 0x000fea0003800000 */
.L_x_5:
[----:B------:R-:W-:-:S00]  /*08b0*/  BRA `(.L_x_5) ;  /* 0xfffffffc00fc7947 */ /* 0x000fc0000383ffff */
[----:B------:R-:W-:-:S00]  /*08c0*/  NOP ;  /* 0x0000000000007918 */ /* 0x000fc00000000000 */
        /* <DEDUP_REMOVED lines=11> */
.L_x_6:


//--------------------- .nv.global.init           --------------------------
	.section	.nv.global.init,"aw",@progbits
	.align	4
.nv.global.init:
	.type		__cudart_i2opi_f,@object
	.size		__cudart_i2opi_f,(.L_0 - __cudart_i2opi_f)
__cudart_i2opi_f:
        /*0000*/ 	.byte	0x41, 0x90, 0x43, 0x3c, 0x99, 0x95, 0x62, 0xdb, 0xc0, 0xdd, 0x34, 0xf5, 0xd1, 0x57, 0x27, 0xfc
        /*0010*/ 	.byte	0x29, 0x15, 0x44, 0x4e, 0x6e, 0x83, 0xf9, 0xa2
.L_0:


//--------------------- .nv.shared.reserved.0     --------------------------
	.section	.nv.shared.reserved.0,"aw",@nobits
	.weak		__nv_reservedSMEM_offset_0_alias
	.size		__nv_reservedSMEM_offset_0_alias, 0, 64
	.other		__nv_reservedSMEM_offset_0_alias,@"STO_CUDA_RESERVED_SHARED STV_DEFAULT"
__nv_reservedSMEM_offset_0_alias:
	.zero		0
	.zero		64


//--------------------- .nv.constant0._Z11computeSinePfS_i --------------------------
	.section	.nv.constant0._Z11computeSinePfS_i,"a",@progbits
	.sectionflags	@""
	.align	4
.nv.constant0._Z11computeSinePfS_i:
	.zero		916


//--------------------- SYMBOLS --------------------------

	.type		.nv.reservedSmem.offset0,@object
	.size		.nv.reservedSmem.offset0,0x4
